//
// Generated by NVIDIA NVVM Compiler
//
// Compiler Build ID: CL-36424714
// Cuda compilation tools, release 13.0, V13.0.88
// Based on NVVM 20.0.0
//

.version 9.0
.target sm_100
.address_size 64

	// .globl	_Z20matrixMultiplyKernelPKfS0_Pfi

.visible .entry _Z20matrixMultiplyKernelPKfS0_Pfi(
	.param .u64 .ptr .align 1 _Z20matrixMultiplyKernelPKfS0_Pfi_param_0,
	.param .u64 .ptr .align 1 _Z20matrixMultiplyKernelPKfS0_Pfi_param_1,
	.param .u64 .ptr .align 1 _Z20matrixMultiplyKernelPKfS0_Pfi_param_2,
	.param .u32 _Z20matrixMultiplyKernelPKfS0_Pfi_param_3
)
{
	.reg .pred 	%p<10>;
	.reg .b32 	%r<40>;
	.reg .b32 	%f<67>;
	.reg .b64 	%rd<67>;

	ld.param.u64 	%rd14, [_Z20matrixMultiplyKernelPKfS0_Pfi_param_0];
	ld.param.u64 	%rd15, [_Z20matrixMultiplyKernelPKfS0_Pfi_param_1];
	ld.param.u32 	%r18, [_Z20matrixMultiplyKernelPKfS0_Pfi_param_3];
	cvta.to.global.u64 	%rd1, %rd15;
	cvta.to.global.u64 	%rd2, %rd14;
	mov.u32 	%r19, %ntid.y;
	mov.u32 	%r20, %ctaid.y;
	mov.u32 	%r21, %tid.y;
	mad.lo.s32 	%r1, %r19, %r20, %r21;
	mov.u32 	%r22, %ntid.x;
	mov.u32 	%r23, %ctaid.x;
	mov.u32 	%r24, %tid.x;
	mad.lo.s32 	%r2, %r22, %r23, %r24;
	max.s32 	%r25, %r1, %r2;
	setp.ge.s32 	%p1, %r25, %r18;
	@%p1 bra 	$L__BB0_13;
	mul.lo.s32 	%r3, %r18, %r1;
	and.b32  	%r4, %r18, 7;
	setp.lt.u32 	%p2, %r18, 8;
	mov.f32 	%f66, 0f00000000;
	mov.b32 	%r38, 0;
	@%p2 bra 	$L__BB0_4;
	and.b32  	%r38, %r18, 2147483640;
	neg.s32 	%r36, %r38;
	mul.wide.s32 	%rd16, %r18, 4;
	add.s64 	%rd3, %rd1, %rd16;
	shl.b32 	%r7, %r18, 3;
	mul.wide.s32 	%rd17, %r18, 8;
	add.s64 	%rd4, %rd1, %rd17;
	mul.wide.s32 	%rd18, %r18, 12;
	add.s64 	%rd5, %rd1, %rd18;
	mul.wide.s32 	%rd19, %r18, 16;
	add.s64 	%rd6, %rd1, %rd19;
	mul.wide.s32 	%rd20, %r18, 20;
	add.s64 	%rd7, %rd1, %rd20;
	mul.wide.s32 	%rd21, %r18, 24;
	add.s64 	%rd8, %rd1, %rd21;
	mul.wide.s32 	%rd22, %r18, 28;
	add.s64 	%rd9, %rd1, %rd22;
	mul.wide.u32 	%rd23, %r3, 4;
	add.s64 	%rd24, %rd23, %rd2;
	add.s64 	%rd66, %rd24, 16;
	mov.f32 	%f66, 0f00000000;
	mov.u32 	%r35, %r2;
$L__BB0_3:
	.pragma "nounroll";
	mul.wide.s32 	%rd25, %r35, 4;
	add.s64 	%rd26, %rd3, %rd25;
	add.s64 	%rd27, %rd4, %rd25;
	add.s64 	%rd28, %rd5, %rd25;
	add.s64 	%rd29, %rd6, %rd25;
	add.s64 	%rd30, %rd7, %rd25;
	add.s64 	%rd31, %rd8, %rd25;
	add.s64 	%rd32, %rd9, %rd25;
	add.s64 	%rd33, %rd1, %rd25;
	ld.global.f32 	%f16, [%rd66+-16];
	ld.global.f32 	%f17, [%rd33];
	fma.rn.f32 	%f18, %f16, %f17, %f66;
	ld.global.f32 	%f19, [%rd66+-12];
	ld.global.f32 	%f20, [%rd26];
	fma.rn.f32 	%f21, %f19, %f20, %f18;
	ld.global.f32 	%f22, [%rd66+-8];
	ld.global.f32 	%f23, [%rd27];
	fma.rn.f32 	%f24, %f22, %f23, %f21;
	ld.global.f32 	%f25, [%rd66+-4];
	ld.global.f32 	%f26, [%rd28];
	fma.rn.f32 	%f27, %f25, %f26, %f24;
	ld.global.f32 	%f28, [%rd66];
	ld.global.f32 	%f29, [%rd29];
	fma.rn.f32 	%f30, %f28, %f29, %f27;
	ld.global.f32 	%f31, [%rd66+4];
	ld.global.f32 	%f32, [%rd30];
	fma.rn.f32 	%f33, %f31, %f32, %f30;
	ld.global.f32 	%f34, [%rd66+8];
	ld.global.f32 	%f35, [%rd31];
	fma.rn.f32 	%f36, %f34, %f35, %f33;
	ld.global.f32 	%f37, [%rd66+12];
	ld.global.f32 	%f38, [%rd32];
	fma.rn.f32 	%f66, %f37, %f38, %f36;
	add.s32 	%r36, %r36, 8;
	add.s32 	%r35, %r35, %r7;
	add.s64 	%rd66, %rd66, 32;
	setp.ne.s32 	%p3, %r36, 0;
	@%p3 bra 	$L__BB0_3;
$L__BB0_4:
	setp.eq.s32 	%p4, %r4, 0;
	@%p4 bra 	$L__BB0_12;
	and.b32  	%r13, %r18, 3;
	setp.lt.u32 	%p5, %r4, 4;
	@%p5 bra 	$L__BB0_7;
	add.s32 	%r27, %r38, %r3;
	mul.wide.u32 	%rd34, %r27, 4;
	add.s64 	%rd35, %rd2, %rd34;
	ld.global.f32 	%f40, [%rd35];
	mad.lo.s32 	%r28, %r38, %r18, %r2;
	mul.wide.s32 	%rd36, %r28, 4;
	add.s64 	%rd37, %rd1, %rd36;
	ld.global.f32 	%f41, [%rd37];
	fma.rn.f32 	%f42, %f40, %f41, %f66;
	cvt.u64.u32 	%rd38, %r3;
	cvt.u64.u32 	%rd39, %r38;
	add.s64 	%rd40, %rd39, %rd38;
	shl.b64 	%rd41, %rd40, 2;
	add.s64 	%rd42, %rd2, %rd41;
	ld.global.f32 	%f43, [%rd42+4];
	mul.wide.s32 	%rd43, %r18, 4;
	add.s64 	%rd44, %rd37, %rd43;
	ld.global.f32 	%f44, [%rd44];
	fma.rn.f32 	%f45, %f43, %f44, %f42;
	ld.global.f32 	%f46, [%rd42+8];
	add.s64 	%rd45, %rd44, %rd43;
	ld.global.f32 	%f47, [%rd45];
	fma.rn.f32 	%f48, %f46, %f47, %f45;
	ld.global.f32 	%f49, [%rd42+12];
	add.s64 	%rd46, %rd45, %rd43;
	ld.global.f32 	%f50, [%rd46];
	fma.rn.f32 	%f66, %f49, %f50, %f48;
	add.s32 	%r38, %r38, 4;
$L__BB0_7:
	setp.eq.s32 	%p6, %r13, 0;
	@%p6 bra 	$L__BB0_12;
	setp.eq.s32 	%p7, %r13, 1;
	@%p7 bra 	$L__BB0_10;
	add.s32 	%r29, %r38, %r3;
	mul.wide.u32 	%rd47, %r29, 4;
	add.s64 	%rd48, %rd2, %rd47;
	ld.global.f32 	%f52, [%rd48];
	mad.lo.s32 	%r30, %r38, %r18, %r2;
	mul.wide.s32 	%rd49, %r30, 4;
	add.s64 	%rd50, %rd1, %rd49;
	ld.global.f32 	%f53, [%rd50];
	fma.rn.f32 	%f54, %f52, %f53, %f66;
	cvt.u64.u32 	%rd51, %r3;
	cvt.u64.u32 	%rd52, %r38;
	add.s64 	%rd53, %rd52, %rd51;
	shl.b64 	%rd54, %rd53, 2;
	add.s64 	%rd55, %rd2, %rd54;
	ld.global.f32 	%f55, [%rd55+4];
	mul.wide.s32 	%rd56, %r18, 4;
	add.s64 	%rd57, %rd50, %rd56;
	ld.global.f32 	%f56, [%rd57];
	fma.rn.f32 	%f66, %f55, %f56, %f54;
	add.s32 	%r38, %r38, 2;
$L__BB0_10:
	and.b32  	%r31, %r18, 1;
	setp.eq.b32 	%p8, %r31, 1;
	not.pred 	%p9, %p8;
	@%p9 bra 	$L__BB0_12;
	add.s32 	%r32, %r38, %r3;
	mul.wide.u32 	%rd58, %r32, 4;
	add.s64 	%rd59, %rd2, %rd58;
	ld.global.f32 	%f57, [%rd59];
	mad.lo.s32 	%r33, %r38, %r18, %r2;
	mul.wide.s32 	%rd60, %r33, 4;
	add.s64 	%rd61, %rd1, %rd60;
	ld.global.f32 	%f58, [%rd61];
	fma.rn.f32 	%f66, %f57, %f58, %f66;
$L__BB0_12:
	ld.param.u64 	%rd65, [_Z20matrixMultiplyKernelPKfS0_Pfi_param_2];
	add.s32 	%r34, %r3, %r2;
	cvta.to.global.u64 	%rd62, %rd65;
	mul.wide.s32 	%rd63, %r34, 4;
	add.s64 	%rd64, %rd62, %rd63;
	st.global.f32 	[%rd64], %f66;
$L__BB0_13:
	ret;

}


// ===== COMPILED SASS (sm_100) =====

	.target	sm_100

	.elftype	@"ET_EXEC"


//--------------------- .note.nv.tkinfo           --------------------------
	.section	.note.nv.tkinfo,"",@"SHT_NOTE"
	.sectionflags	@"SHF_NOTE_NV_TKINFO"
	.tkinfo
        /*0018*/ 	.word	0x00000002
        /*0030*/ 	.string	""
        /*0030*/ 	.string	"ptxas"
        /*0030*/ 	.string	"Cuda compilation tools, release 13.0, V13.0.88"
        /*0030*/ 	.string	"Build cuda_13.0.r13.0/compiler.36424714_0"
        /*0030*/ 	.string	"-arch sm_100 -m 64 "



//--------------------- .note.nv.cuinfo           --------------------------
	.section	.note.nv.cuinfo,"",@"SHT_NOTE"
	.sectionflags	@"SHF_NOTE_NV_CUINFO"
        /*0018*/ 	.short	0x0002
        /*001a*/ 	.short	0x0064
        /*001c*/ 	.short	0x0082
	.zero		2


//--------------------- .nv.info                  --------------------------
	.section	.nv.info,"",@"SHT_CUDA_INFO"
	.align	4


	//----- nvinfo : EIATTR_REGCOUNT
	.align		4
        /*0000*/ 	.byte	0x04, 0x2f
        /*0002*/ 	.short	(.L_1 - .L_0)
	.align		4
.L_0:
        /*0004*/ 	.word	index@(_Z20matrixMultiplyKernelPKfS0_Pfi)
        /*0008*/ 	.word	0x0000001e


	//----- nvinfo : EIATTR_FRAME_SIZE
	.align		4
.L_1:
        /*000c*/ 	.byte	0x04, 0x11
        /*000e*/ 	.short	(.L_3 - .L_2)
	.align		4
.L_2:
        /*0010*/ 	.word	index@(_Z20matrixMultiplyKernelPKfS0_Pfi)
        /*0014*/ 	.word	0x00000000


	//----- nvinfo : EIATTR_MIN_STACK_SIZE
	.align		4
.L_3:
        /*0018*/ 	.byte	0x04, 0x12
        /*001a*/ 	.short	(.L_5 - .L_4)
	.align		4
.L_4:
        /*001c*/ 	.word	index@(_Z20matrixMultiplyKernelPKfS0_Pfi)
        /*0020*/ 	.word	0x00000000
.L_5:


//--------------------- .nv.compat                --------------------------
	.section	.nv.compat,"",@"SHT_CUDA_COMPAT_INFO"
	.align	4
        /*0000*/ 	.byte	0x02, 0x09, 0x00, 0x00, 0x02, 0x02, 0x01, 0x00, 0x02, 0x05, 0x05, 0x00, 0x03, 0x07, 0x01, 0x01
        /*0010*/ 	.byte	0x02, 0x03, 0x00, 0x00, 0x02, 0x06, 0x01, 0x00, 0x04, 0x0b, 0x08, 0x00, 0x09, 0x00, 0x00, 0x00
        /*0020*/ 	.byte	0x00, 0x00, 0x00, 0x00


//--------------------- .nv.info._Z20matrixMultiplyKernelPKfS0_Pfi --------------------------
	.section	.nv.info._Z20matrixMultiplyKernelPKfS0_Pfi,"",@"SHT_CUDA_INFO"
	.sectionflags	@""
	.align	4


	//----- nvinfo : EIATTR_CUDA_API_VERSION
	.align		4
        /*0000*/ 	.byte	0x04, 0x37
        /*0002*/ 	.short	(.L_7 - .L_6)
.L_6:
        /*0004*/ 	.word	0x00000082


	//----- nvinfo : EIATTR_KPARAM_INFO
	.align		4
.L_7:
        /*0008*/ 	.byte	0x04, 0x17
        /*000a*/ 	.short	(.L_9 - .L_8)
.L_8:
        /*000c*/ 	.word	0x00000000
        /*0010*/ 	.short	0x0003
        /*0012*/ 	.short	0x0018
        /*0014*/ 	.byte	0x00, 0xf0, 0x11, 0x00


	//----- nvinfo : EIATTR_KPARAM_INFO
	.align		4
.L_9:
        /*0018*/ 	.byte	0x04, 0x17
        /*001a*/ 	.short	(.L_11 - .L_10)
.L_10:
        /*001c*/ 	.word	0x00000000
        /*0020*/ 	.short	0x0002
        /*0022*/ 	.short	0x0010
        /*0024*/ 	.byte	0x00, 0xf5, 0x21, 0x00


	//----- nvinfo : EIATTR_KPARAM_INFO
	.align		4
.L_11:
        /*0028*/ 	.byte	0x04, 0x17
        /*002a*/ 	.short	(.L_13 - .L_12)
.L_12:
        /*002c*/ 	.word	0x00000000
        /*0030*/ 	.short	0x0001
        /*0032*/ 	.short	0x0008
        /*0034*/ 	.byte	0x00, 0xf5, 0x21, 0x00


	//----- nvinfo : EIATTR_KPARAM_INFO
	.align		4
.L_13:
        /*0038*/ 	.byte	0x04, 0x17
        /*003a*/ 	.short	(.L_15 - .L_14)
.L_14:
        /*003c*/ 	.word	0x00000000
        /*0040*/ 	.short	0x0000
        /*0042*/ 	.short	0x0000
        /*0044*/ 	.byte	0x00, 0xf5, 0x21, 0x00


	//----- nvinfo : EIATTR_SPARSE_MMA_MASK
	.align		4
.L_15:
        /*0048*/ 	.byte	0x03, 0x50
        /*004a*/ 	.short	0x0000


	//----- nvinfo : EIATTR_MAXREG_COUNT
	.align		4
        /*004c*/ 	.byte	0x03, 0x1b
        /*004e*/ 	.short	0x00ff


	//----- nvinfo : EIATTR_MERCURY_ISA_VERSION
	.align		4
        /*0050*/ 	.byte	0x03, 0x5f
        /*0052*/ 	.short	0x0101


	//----- nvinfo : EIATTR_VRC_CTA_INIT_COUNT
	.align		4
        /*0054*/ 	.byte	0x02, 0x4a
	.zero		1
	.zero		1


	//----- nvinfo : EIATTR_EXIT_INSTR_OFFSETS
	.align		4
        /*0058*/ 	.byte	0x04, 0x1c
        /*005a*/ 	.short	(.L_17 - .L_16)


	//   ....[0]....
.L_16:
        /*005c*/ 	.word	0x000000c0


	//   ....[1]....
        /*0060*/ 	.word	0x00000a90


	//----- nvinfo : EIATTR_CBANK_PARAM_SIZE
	.align		4
.L_17:
        /*0064*/ 	.byte	0x03, 0x19
        /*0066*/ 	.short	0x001c


	//----- nvinfo : EIATTR_PARAM_CBANK
	.align		4
        /*0068*/ 	.byte	0x04, 0x0a
        /*006a*/ 	.short	(.L_19 - .L_18)
	.align		4
.L_18:
        /*006c*/ 	.word	index@(.nv.constant0._Z20matrixMultiplyKernelPKfS0_Pfi)
        /*0070*/ 	.short	0x0380
        /*0072*/ 	.short	0x001c


	//----- nvinfo : EIATTR_SW_WAR
	.align		4
.L_19:
        /*0074*/ 	.byte	0x04, 0x36
        /*0076*/ 	.short	(.L_21 - .L_20)
.L_20:
        /*0078*/ 	.word	0x00000008
.L_21:


//--------------------- .nv.callgraph             --------------------------
	.section	.nv.callgraph,"",@"SHT_CUDA_CALLGRAPH"
	.align	4
	.sectionentsize	8
	.align		4
        /*0000*/ 	.word	0x00000000
	.align		4
        /*0004*/ 	.word	0xffffffff
	.align		4
        /*0008*/ 	.word	0x00000000
	.align		4
        /*000c*/ 	.word	0xfffffffe
	.align		4
        /*0010*/ 	.word	0x00000000
	.align		4
        /*0014*/ 	.word	0xfffffffd
	.align		4
        /*0018*/ 	.word	0x00000000
	.align		4
        /*001c*/ 	.word	0xfffffffc


//--------------------- .text._Z20matrixMultiplyKernelPKfS0_Pfi --------------------------
	.section	.text._Z20matrixMultiplyKernelPKfS0_Pfi,"ax",@progbits
	.align	128
        .global         _Z20matrixMultiplyKernelPKfS0_Pfi
        .type           _Z20matrixMultiplyKernelPKfS0_Pfi,@function
        .size           _Z20matrixMultiplyKernelPKfS0_Pfi,(.L_x_5 - _Z20matrixMultiplyKernelPKfS0_Pfi)
        .other          _Z20matrixMultiplyKernelPKfS0_Pfi,@"STO_CUDA_ENTRY STV_DEFAULT"
_Z20matrixMultiplyKernelPKfS0_Pfi:
.text._Z20matrixMultiplyKernelPKfS0_Pfi:
[----:B------:R-:W-:Y:S01]  /*0000*/  LDC R1, c[0x0][0x37c] ;  /* 0x0000df00ff017b82 */ /* 0x000fe20000000800 */
[----:B------:R-:W0:Y:S01]  /*0010*/  S2R R13, SR_CTAID.Y ;  /* 0x00000000000d7919 */ /* 0x000e220000002600 */
[----:B------:R-:W0:Y:S01]  /*0020*/  LDCU UR4, c[0x0][0x364] ;  /* 0x00006c80ff0477ac */ /* 0x000e220008000800 */
[----:B------:R-:W0:Y:S01]  /*0030*/  S2R R0, SR_TID.Y ;  /* 0x0000000000007919 */ /* 0x000e220000002200 */
[----:B------:R-:W1:Y:S01]  /*0040*/  LDCU UR5, c[0x0][0x360] ;  /* 0x00006c00ff0577ac */ /* 0x000e620008000800 */
[----:B------:R-:W1:Y:S01]  /*0050*/  S2R R2, SR_CTAID.X ;  /* 0x0000000000027919 */ /* 0x000e620000002500 */
[----:B------:R-:W2:Y:S01]  /*0060*/  LDCU UR20, c[0x0][0x398] ;  /* 0x00007300ff1477ac */ /* 0x000ea20008000800 */
[----:B------:R-:W1:Y:S01]  /*0070*/  S2R R3, SR_TID.X ;  /* 0x0000000000037919 */ /* 0x000e620000002100 */
[----:B0-----:R-:W-:Y:S02]  /*0080*/  IMAD R13, R13, UR4, R0 ;  /* 0x000000040d0d7c24 */ /* 0x001fe4000f8e0200 */
[----:B-1----:R-:W-:-:S05]  /*0090*/  IMAD R0, R2, UR5, R3 ;  /* 0x0000000502007c24 */ /* 0x002fca000f8e0203 */
[----:B------:R-:W-:-:S04]  /*00a0*/  VIMNMX R2, PT, PT, R13, R0, !PT ;  /* 0x000000000d027248 */ /* 0x000fc80007fe0100 */
[----:B--2---:R-:W-:-:S13]  /*00b0*/  ISETP.GE.AND P0, PT, R2, UR20, PT ;  /* 0x0000001402007c0c */ /* 0x004fda000bf06270 */
[----:B------:R-:W-:Y:S05]  /*00c0*/  @P0 EXIT ;  /* 0x000000000000094d */ /* 0x000fea0003800000 */
[----:B------:R-:W-:Y:S01]  /*00d0*/  UISETP.GE.U32.AND UP0, UPT, UR20, 0x8, UPT ;  /* 0x000000081400788c */ /* 0x000fe2000bf06070 */
[----:B------:R-:W-:Y:S02]  /*00e0*/  HFMA2 R12, -RZ, RZ, 0, 0 ;  /* 0x00000000ff0c7431 */ /* 0x000fe400000001ff */
[----:B------:R-:W-:Y:S01]  /*00f0*/  IMAD R13, R13, UR20, RZ ;  /* 0x000000140d0d7c24 */ /* 0x000fe2000f8e02ff */
[----:B------:R-:W-:Y:S01]  /*0100*/  UMOV UR4, URZ ;  /* 0x000000ff00047c82 */ /* 0x000fe20008000000 */
[----:B------:R-:W0:Y:S04]  /*0110*/  LDCU.64 UR18, c[0x0][0x358] ;  /* 0x00006b00ff1277ac */ /* 0x000e280008000a00 */
[----:B------:R-:W-:Y:S05]  /*0120*/  BRA.U !UP0, `(.L_x_0) ;  /* 0x0000000508047547 */ /* 0x000fea000b800000 */
[----:B------:R-:W1:Y:S01]  /*0130*/  LDCU.128 UR24, c[0x0][0x380] ;  /* 0x00007000ff1877ac */ /* 0x000e620008000c00 */
[----:B------:R-:W-:Y:S02]  /*0140*/  MOV R12, RZ ;  /* 0x000000ff000c7202 */ /* 0x000fe40000000f00 */
[----:B------:R-:W-:Y:S01]  /*0150*/  MOV R14, R0 ;  /* 0x00000000000e7202 */ /* 0x000fe20000000f00 */
[----:B------:R-:W-:-:S04]  /*0160*/  ULOP3.LUT UR4, UR20, 0x7ffffff8, URZ, 0xc0, !UPT ;  /* 0x7ffffff814047892 */ /* 0x000fc8000f8ec0ff */
[----:B------:R-:W-:Y:S01]  /*0170*/  UIADD3 UR5, UPT, UPT, -UR4, URZ, URZ ;  /* 0x000000ff04057290 */ /* 0x000fe2000fffe1ff */
[----:B-1----:R-:W-:Y:S01]  /*0180*/  MOV R2, UR24 ;  /* 0x0000001800027c02 */ /* 0x002fe20008000f00 */
[----:B------:R-:W-:Y:S01]  /*0190*/  UIMAD.WIDE UR6, UR20, 0x8, UR26 ;  /* 0x00000008140678a5 */ /* 0x000fe2000f8e021a */
[----:B------:R-:W-:Y:S01]  /*01a0*/  MOV R3, UR25 ;  /* 0x0000001900037c02 */ /* 0x000fe20008000f00 */
[----:B------:R-:W-:Y:S02]  /*01b0*/  UIMAD.WIDE UR8, UR20, 0xc, UR26 ;  /* 0x0000000c140878a5 */ /* 0x000fe4000f8e021a */
[----:B------:R-:W-:Y:S01]  /*01c0*/  UIMAD.WIDE UR10, UR20, 0x10, UR26 ;  /* 0x00000010140a78a5 */ /* 0x000fe2000f8e021a */
[----:B------:R-:W-:Y:S01]  /*01d0*/  IMAD.WIDE.U32 R2, R13, 0x4, R2 ;  /* 0x000000040d027825 */ /* 0x000fe200078e0002 */
[----:B------:R-:W-:Y:S02]  /*01e0*/  UIMAD.WIDE UR12, UR20, 0x14, UR26 ;  /* 0x00000014140c78a5 */ /* 0x000fe4000f8e021a */
[----:B------:R-:W-:Y:S01]  /*01f0*/  UIMAD.WIDE UR14, UR20, 0x18, UR26 ;  /* 0x00000018140e78a5 */ /* 0x000fe2000f8e021a */
[----:B------:R-:W-:Y:S01]  /*0200*/  IADD3 R2, P0, PT, R2, 0x10, RZ ;  /* 0x0000001002027810 */ /* 0x000fe20007f1e0ff */
[----:B------:R-:W-:-:S03]  /*0210*/  UIMAD.WIDE UR16, UR20, 0x1c, UR26 ;  /* 0x0000001c141078a5 */ /* 0x000fc6000f8e021a */
[----:B------:R-:W-:-:S09]  /*0220*/  IADD3.X R3, PT, PT, RZ, R3, RZ, P0, !PT ;  /* 0x00000003ff037210 */ /* 0x000fd200007fe4ff */
.L_x_1:
[----:B------:R-:W-:Y:S01]  /*0230*/  UIMAD.WIDE UR22, UR20, 0x4, UR26 ;  /* 0x00000004141678a5 */ /* 0x000fe2000f8e021a */
[----:B------:R-:W-:Y:S02]  /*0240*/  IMAD.MOV.U32 R23, RZ, RZ, 0x4 ;  /* 0x00000004ff177424 */ /* 0x000fe400078e00ff */
[----:B------:R-:W-:Y:S01]  /*0250*/  HFMA2 R11, -RZ, RZ, 0, 2.384185791015625e-07 ;  /* 0x00000004ff0b7431 */ /* 0x000fe200000001ff */
[----:B------:R-:W-:Y:S01]  /*0260*/  MOV R25, 0x4 ;  /* 0x0000000400197802 */ /* 0x000fe20000000f00 */
[----:B0-----:R-:W2:Y:S01]  /*0270*/  LDG.E R21, desc[UR18][R2.64+-0x10] ;  /* 0xfffff01202157981 */ /* 0x001ea2000c1e1900 */
[C---:B------:R-:W-:Y:S01]  /*0280*/  IMAD.WIDE R22, R14.reuse, R23, UR26 ;  /* 0x0000001a0e167e25 */ /* 0x040fe2000f8e0217 */
[----:B------:R-:W-:Y:S02]  /*0290*/  MOV R8, UR22 ;  /* 0x0000001600087c02 */ /* 0x000fe40008000f00 */
[----:B------:R-:W-:Y:S01]  /*02a0*/  MOV R9, UR23 ;  /* 0x0000001700097c02 */ /* 0x000fe20008000f00 */
[----:B------:R-:W3:Y:S02]  /*02b0*/  LDG.E R19, desc[UR18][R2.64+-0xc] ;  /* 0xfffff41202137981 */ /* 0x000ee4000c1e1900 */
[----:B------:R-:W-:-:S02]  /*02c0*/  IMAD.WIDE R8, R14, 0x4, R8 ;  /* 0x000000040e087825 */ /* 0x000fc400078e0208 */
[----:B------:R-:W2:Y:S01]  /*02d0*/  LDG.E R22, desc[UR18][R22.64] ;  /* 0x0000001216167981 */ /* 0x000ea2000c1e1900 */
[----:B------:R-:W-:Y:S01]  /*02e0*/  MOV R5, 0x4 ;  /* 0x0000000400057802 */ /* 0x000fe20000000f00 */
[C---:B------:R-:W-:Y:S02]  /*02f0*/  IMAD.WIDE R24, R14.reuse, R25, UR6 ;  /* 0x000000060e187e25 */ /* 0x040fe4000f8e0219 */
[----:B------:R0:W3:Y:S02]  /*0300*/  LDG.E R20, desc[UR18][R8.64] ;  /* 0x0000001208147981 */ /* 0x0000e4000c1e1900 */
[----:B------:R-:W-:Y:S02]  /*0310*/  IMAD.WIDE R10, R14, R11, UR8 ;  /* 0x000000080e0a7e25 */ /* 0x000fe4000f8e020b */
[----:B------:R-:W4:Y:S04]  /*0320*/  LDG.E R18, desc[UR18][R24.64] ;  /* 0x0000001218127981 */ /* 0x000f28000c1e1900 */
[----:B------:R-:W4:Y:S01]  /*0330*/  LDG.E R17, desc[UR18][R2.64+-0x8] ;  /* 0xfffff81202117981 */ /* 0x000f22000c1e1900 */
[----:B0-----:R-:W-:-:S02]  /*0340*/  HFMA2 R9, -RZ, RZ, 0, 2.384185791015625e-07 ;  /* 0x00000004ff097431 */ /* 0x001fc400000001ff */
[----:B------:R-:W-:Y:S01]  /*0350*/  IMAD.MOV.U32 R7, RZ, RZ, 0x4 ;  /* 0x00000004ff077424 */ /* 0x000fe200078e00ff */
[----:B------:R0:W5:Y:S01]  /*0360*/  LDG.E R16, desc[UR18][R10.64] ;  /* 0x000000120a107981 */ /* 0x000162000c1e1900 */
[----:B------:R-:W-:-:S03]  /*0370*/  IMAD.WIDE R4, R14, R5, UR10 ;  /* 0x0000000a0e047e25 */ /* 0x000fc6000f8e0205 */
[----:B------:R-:W5:Y:S01]  /*0380*/  LDG.E R15, desc[UR18][R2.64+-0x4] ;  /* 0xfffffc12020f7981 */ /* 0x000f62000c1e1900 */
[C---:B------:R-:W-:Y:S01]  /*0390*/  IMAD.WIDE R6, R14.reuse, R7, UR12 ;  /* 0x0000000c0e067e25 */ /* 0x040fe2000f8e0207 */
[----:B------:R-:W-:Y:S02]  /*03a0*/  MOV R27, 0x4 ;  /* 0x00000004001b7802 */ /* 0x000fe40000000f00 */
[----:B------:R1:W5:Y:S01]  /*03b0*/  LDG.E R4, desc[UR18][R4.64] ;  /* 0x0000001204047981 */ /* 0x000362000c1e1900 */
[----:B------:R-:W-:-:S03]  /*03c0*/  IMAD.WIDE R8, R14, R9, UR14 ;  /* 0x0000000e0e087e25 */ /* 0x000fc6000f8e0209 */
[----:B------:R-:W5:Y:S01]  /*03d0*/  LDG.E R23, desc[UR18][R2.64] ;  /* 0x0000001202177981 */ /* 0x000f62000c1e1900 */
[----:B0-----:R-:W-:-:S03]  /*03e0*/  IMAD.WIDE R10, R14, R27, UR16 ;  /* 0x000000100e0a7e25 */ /* 0x001fc6000f8e021b */
[----:B------:R-:W5:Y:S04]  /*03f0*/  LDG.E R7, desc[UR18][R6.64] ;  /* 0x0000001206077981 */ /* 0x000f68000c1e1900 */
[----:B------:R-:W5:Y:S04]  /*0400*/  LDG.E R24, desc[UR18][R2.64+0x4] ;  /* 0x0000041202187981 */ /* 0x000f68000c1e1900 */
[----:B------:R-:W5:Y:S04]  /*0410*/  LDG.E R8, desc[UR18][R8.64] ;  /* 0x0000001208087981 */ /* 0x000f68000c1e1900 */
[----:B------:R-:W5:Y:S04]  /*0420*/  LDG.E R25, desc[UR18][R2.64+0x8] ;  /* 0x0000081202197981 */ /* 0x000f68000c1e1900 */
[----:B------:R-:W5:Y:S04]  /*0430*/  LDG.E R10, desc[UR18][R10.64] ;  /* 0x000000120a0a7981 */ /* 0x000f68000c1e1900 */
[----:B------:R0:W5:Y:S01]  /*0440*/  LDG.E R27, desc[UR18][R2.64+0xc] ;  /* 0x00000c12021b7981 */ /* 0x000162000c1e1900 */
[----:B------:R-:W-:-:S04]  /*0450*/  UIADD3 UR5, UPT, UPT, UR5, 0x8, URZ ;  /* 0x0000000805057890 */ /* 0x000fc8000fffe0ff */
[----:B------:R-:W-:Y:S01]  /*0460*/  UISETP.NE.AND UP0, UPT, UR5, URZ, UPT ;  /* 0x000000ff0500728c */ /* 0x000fe2000bf05270 */
[----:B-1----:R-:W-:Y:S02]  /*0470*/  MOV R5, UR20 ;  /* 0x0000001400057c02 */ /* 0x002fe40008000f00 */
[----:B0-----:R-:W-:Y:S02]  /*0480*/  IADD3 R2, P0, PT, R2, 0x20, RZ ;  /* 0x0000002002027810 */ /* 0x001fe40007f1e0ff */
[----:B------:R-:W-:Y:S02]  /*0490*/  LEA R14, R5, R14, 0x3 ;  /* 0x0000000e050e7211 */ /* 0x000fe400078e18ff */
[----:B------:R-:W-:Y:S01]  /*04a0*/  IADD3.X R3, PT, PT, RZ, R3, RZ, P0, !PT ;  /* 0x00000003ff037210 */ /* 0x000fe200007fe4ff */
[----:B--2---:R-:W-:-:S04]  /*04b0*/  FFMA R22, R21, R22, R12 ;  /* 0x0000001615167223 */ /* 0x004fc8000000000c */
[----:B---3--:R-:W-:-:S04]  /*04c0*/  FFMA R20, R19, R20, R22 ;  /* 0x0000001413147223 */ /* 0x008fc80000000016 */
[----:B----4-:R-:W-:-:S04]  /*04d0*/  FFMA R18, R17, R18, R20 ;  /* 0x0000001211127223 */ /* 0x010fc80000000014 */
[----:B-----5:R-:W-:-:S04]  /*04e0*/  FFMA R16, R15, R16, R18 ;  /* 0x000000100f107223 */ /* 0x020fc80000000012 */
[----:B------:R-:W-:-:S04]  /*04f0*/  FFMA R23, R23, R4, R16 ;  /* 0x0000000417177223 */ /* 0x000fc80000000010 */
[----:B------:R-:W-:-:S04]  /*0500*/  FFMA R24, R24, R7, R23 ;  /* 0x0000000718187223 */ /* 0x000fc80000000017 */
[----:B------:R-:W-:-:S04]  /*0510*/  FFMA R8, R25, R8, R24 ;  /* 0x0000000819087223 */ /* 0x000fc80000000018 */
[----:B------:R-:W-:Y:S01]  /*0520*/  FFMA R12, R27, R10, R8 ;  /* 0x0000000a1b0c7223 */ /* 0x000fe20000000008 */
[----:B------:R-:W-:Y:S06]  /*0530*/  BRA.U UP0, `(.L_x_1) ;  /* 0xfffffffd003c7547 */ /* 0x000fec000b83ffff */
.L_x_0:
[----:B------:R-:W-:-:S04]  /*0540*/  ULOP3.LUT UR6, UR20, 0x7, URZ, 0xc0, !UPT ;  /* 0x0000000714067892 */ /* 0x000fc8000f8ec0ff */
[----:B------:R-:W-:-:S09]  /*0550*/  UISETP.NE.AND UP0, UPT, UR6, URZ, UPT ;  /* 0x000000ff0600728c */ /* 0x000fd2000bf05270 */
[----:B------:R-:W-:Y:S05]  /*0560*/  BRA.U !UP0, `(.L_x_2) ;  /* 0x0000000508387547 */ /* 0x000fea000b800000 */
[----:B------:R-:W-:Y:S02]  /*0570*/  UISETP.GE.U32.AND UP0, UPT, UR6, 0x4, UPT ;  /* 0x000000040600788c */ /* 0x000fe4000bf06070 */
[----:B------:R-:W-:-:S04]  /*0580*/  ULOP3.LUT UR5, UR20, 0x3, URZ, 0xc0, !UPT ;  /* 0x0000000314057892 */ /* 0x000fc8000f8ec0ff */
[----:B------:R-:W-:-:S03]  /*0590*/  UISETP.NE.AND UP1, UPT, UR5, URZ, UPT ;  /* 0x000000ff0500728c */ /* 0x000fc6000bf25270 */
[----:B------:R-:W-:Y:S08]  /*05a0*/  BRA.U !UP0, `(.L_x_3) ;  /* 0x00000001087c7547 */ /* 0x000ff0000b800000 */
[----:B------:R-:W1:Y:S01]  /*05b0*/  LDC.64 R6, c[0x0][0x388] ;  /* 0x0000e200ff067b82 */ /* 0x000e620000000a00 */
[----:B------:R-:W2:Y:S01]  /*05c0*/  LDCU.64 UR6, c[0x0][0x380] ;  /* 0x00007000ff0677ac */ /* 0x000ea20008000a00 */
[----:B------:R-:W-:Y:S01]  /*05d0*/  IMAD.U32 R9, RZ, RZ, UR4 ;  /* 0x00000004ff097e24 */ /* 0x000fe2000f8e00ff */
[C---:B------:R-:W-:Y:S02]  /*05e0*/  IADD3 R3, PT, PT, R13.reuse, UR4, RZ ;  /* 0x000000040d037c10 */ /* 0x040fe4000fffe0ff */
[----:B------:R-:W-:Y:S01]  /*05f0*/  IADD3 R10, P0, PT, R13, UR4, RZ ;  /* 0x000000040d0a7c10 */ /* 0x000fe2000ff1e0ff */
[----:B------:R-:W-:Y:S01]  /*0600*/  IMAD R9, R9, UR20, R0 ;  /* 0x0000001409097c24 */ /* 0x000fe2000f8e0200 */
[----:B------:R-:W-:Y:S01]  /*0610*/  MOV R11, UR20 ;  /* 0x00000014000b7c02 */ /* 0x000fe20008000f00 */
[----:B------:R-:W3:Y:S01]  /*0620*/  LDC.64 R4, c[0x0][0x380] ;  /* 0x0000e000ff047b82 */ /* 0x000ee20000000a00 */
[----:B------:R-:W-:Y:S01]  /*0630*/  MOV R15, UR20 ;  /* 0x00000014000f7c02 */ /* 0x000fe20008000f00 */
[----:B-1----:R-:W-:Y:S01]  /*0640*/  IMAD.WIDE R6, R9, 0x4, R6 ;  /* 0x0000000409067825 */ /* 0x002fe200078e0206 */
[----:B------:R-:W-:-:S05]  /*0650*/  MOV R9, UR20 ;  /* 0x0000001400097c02 */ /* 0x000fca0008000f00 */
[----:B------:R-:W-:Y:S02]  /*0660*/  IMAD.WIDE R8, R9, 0x4, R6 ;  /* 0x0000000409087825 */ /* 0x000fe400078e0206 */
[----:B0-----:R-:W4:Y:S02]  /*0670*/  LDG.E R6, desc[UR18][R6.64] ;  /* 0x0000001206067981 */ /* 0x001f24000c1e1900 */
[----:B---3--:R-:W-:Y:S01]  /*0680*/  IMAD.WIDE.U32 R4, R3, 0x4, R4 ;  /* 0x0000000403047825 */ /* 0x008fe200078e0004 */
[----:B------:R-:W-:Y:S01]  /*0690*/  IADD3.X R3, PT, PT, RZ, RZ, RZ, P0, !PT ;  /* 0x000000ffff037210 */ /* 0x000fe200007fe4ff */
[----:B------:R-:W3:Y:S01]  /*06a0*/  LDG.E R17, desc[UR18][R8.64] ;  /* 0x0000001208117981 */ /* 0x000ee2000c1e1900 */
[----:B--2---:R-:W-:-:S03]  /*06b0*/  LEA R2, P0, R10, UR6, 0x2 ;  /* 0x000000060a027c11 */ /* 0x004fc6000f8010ff */
[----:B------:R-:W4:Y:S01]  /*06c0*/  LDG.E R5, desc[UR18][R4.64] ;  /* 0x0000001204057981 */ /* 0x000f22000c1e1900 */
[----:B------:R-:W-:Y:S01]  /*06d0*/  LEA.HI.X R3, R10, UR7, R3, 0x2, P0 ;  /* 0x000000070a037c11 */ /* 0x000fe200080f1403 */
[----:B------:R-:W-:-:S04]  /*06e0*/  IMAD.WIDE R10, R11, 0x4, R8 ;  /* 0x000000040b0a7825 */ /* 0x000fc800078e0208 */
[----:B------:R-:W3:Y:S01]  /*06f0*/  LDG.E R16, desc[UR18][R2.64+0x4] ;  /* 0x0000041202107981 */ /* 0x000ee2000c1e1900 */
[----:B------:R-:W-:-:S03]  /*0700*/  IMAD.WIDE R14, R15, 0x4, R10 ;  /* 0x000000040f0e7825 */ /* 0x000fc600078e020a */
[----:B------:R-:W2:Y:S04]  /*0710*/  LDG.E R19, desc[UR18][R10.64] ;  /* 0x000000120a137981 */ /* 0x000ea8000c1e1900 */
[----:B------:R-:W2:Y:S04]  /*0720*/  LDG.E R18, desc[UR18][R2.64+0x8] ;  /* 0x0000081202127981 */ /* 0x000ea8000c1e1900 */
[----:B------:R-:W5:Y:S04]  /*0730*/  LDG.E R20, desc[UR18][R2.64+0xc] ;  /* 0x00000c1202147981 */ /* 0x000f68000c1e1900 */
[----:B------:R-:W5:Y:S01]  /*0740*/  LDG.E R14, desc[UR18][R14.64] ;  /* 0x000000120e0e7981 */ /* 0x000f62000c1e1900 */
[----:B------:R-:W-:Y:S01]  /*0750*/  UIADD3 UR4, UPT, UPT, UR4, 0x4, URZ ;  /* 0x0000000404047890 */ /* 0x000fe2000fffe0ff */
[----:B----4-:R-:W-:-:S04]  /*0760*/  FFMA R5, R5, R6, R12 ;  /* 0x0000000605057223 */ /* 0x010fc8000000000c */
[----:B---3--:R-:W-:-:S04]  /*0770*/  FFMA R5, R16, R17, R5 ;  /* 0x0000001110057223 */ /* 0x008fc80000000005 */
[----:B--2---:R-:W-:-:S04]  /*0780*/  FFMA R5, R18, R19, R5 ;  /* 0x0000001312057223 */ /* 0x004fc80000000005 */
[----:B-----5:R-:W-:-:S07]  /*0790*/  FFMA R12, R20, R14, R5 ;  /* 0x0000000e140c7223 */ /* 0x020fce0000000005 */
.L_x_3:
[----:B------:R-:W-:Y:S05]  /*07a0*/  BRA.U !UP1, `(.L_x_2) ;  /* 0x0000000109a87547 */ /* 0x000fea000b800000 */
[----:B------:R-:W-:Y:S01]  /*07b0*/  UISETP.NE.AND UP0, UPT, UR5, 0x1, UPT ;  /* 0x000000010500788c */ /* 0x000fe2000bf05270 */
[----:B------:R-:W-:Y:S01]  /*07c0*/  MOV R7, UR4 ;  /* 0x0000000400077c02 */ /* 0x000fe20008000f00 */
[----:B------:R-:W-:Y:S02]  /*07d0*/  ULOP3.LUT UR5, UR20, 0x1, URZ, 0xc0, !UPT ;  /* 0x0000000114057892 */ /* 0x000fe4000f8ec0ff */
[----:B------:R-:W-:Y:S02]  /*07e0*/  MOV R15, UR20 ;  /* 0x00000014000f7c02 */ /* 0x000fe40008000f00 */
[----:B------:R-:W-:Y:S01]  /*07f0*/  UISETP.NE.U32.AND UP1, UPT, UR5, 0x1, UPT ;  /* 0x000000010500788c */ /* 0x000fe2000bf25070 */
[----:B------:R-:W-:-:S04]  /*0800*/  PLOP3.LUT P1, PT, PT, PT, UP0, 0x80, 0x8 ;  /* 0x000000000008781c */ /* 0x000fc80003f2f008 */
[----:B------:R-:W1:Y:S01]  /*0810*/  @UP0 LDCU.128 UR8, c[0x0][0x380] ;  /* 0x00007000ff0807ac */ /* 0x000e620008000c00 */
[----:B------:R-:W-:Y:S01]  /*0820*/  PLOP3.LUT P0, PT, PT, PT, UP1, 0x80, 0x8 ;  /* 0x000000000008781c */ /* 0x000fe20003f0f018 */
[----:B------:R-:W2:Y:S04]  /*0830*/  @UP0 LDCU.64 UR6, c[0x0][0x380] ;  /* 0x00007000ff0607ac */ /* 0x000ea80008000a00 */
[----:B------:R-:W3:Y:S03]  /*0840*/  @!UP1 LDCU.128 UR12, c[0x0][0x380] ;  /* 0x00007000ff0c97ac */ /* 0x000ee60008000c00 */
[C---:B------:R-:W-:Y:S02]  /*0850*/  @P1 IADD3 R3, PT, PT, R13.reuse, UR4, RZ ;  /* 0x000000040d031c10 */ /* 0x040fe4000fffe0ff */
[----:B------:R-:W-:Y:S01]  /*0860*/  @P1 IADD3 R6, P2, PT, R13, UR4, RZ ;  /* 0x000000040d061c10 */ /* 0x000fe2000ff5e0ff */
[----:B------:R-:W-:Y:S01]  /*0870*/  @UP0 UIADD3 UR4, UPT, UPT, UR4, 0x2, URZ ;  /* 0x0000000204040890 */ /* 0x000fe2000fffe0ff */
[----:B-1----:R-:W-:Y:S01]  /*0880*/  MOV R11, UR9 ;  /* 0x00000009000b7c02 */ /* 0x002fe20008000f00 */
[----:B------:R-:W-:Y:S01]  /*0890*/  IMAD.U32 R10, RZ, RZ, UR8 ;  /* 0x00000008ff0a7e24 */ /* 0x000fe2000f8e00ff */
[----:B------:R-:W-:-:S02]  /*08a0*/  MOV R4, UR10 ;  /* 0x0000000a00047c02 */ /* 0x000fc40008000f00 */
[----:B------:R-:W-:Y:S01]  /*08b0*/  MOV R5, UR11 ;  /* 0x0000000b00057c02 */ /* 0x000fe20008000f00 */
[----:B------:R-:W-:-:S04]  /*08c0*/  @P1 IMAD.WIDE.U32 R10, R3, 0x4, R10 ;  /* 0x00000004030a1825 */ /* 0x000fc800078e000a */
[----:B------:R-:W-:Y:S01]  /*08d0*/  @P1 IMAD R3, R7, UR20, R0 ;  /* 0x0000001407031c24 */ /* 0x000fe2000f8e0200 */
[----:B------:R-:W-:Y:S01]  /*08e0*/  @P1 IADD3.X R7, PT, PT, RZ, RZ, RZ, P2, !PT ;  /* 0x000000ffff071210 */ /* 0x000fe200017fe4ff */
[----:B------:R-:W-:Y:S01]  /*08f0*/  IMAD.U32 R19, RZ, RZ, UR4 ;  /* 0x00000004ff137e24 */ /* 0x000fe2000f8e00ff */
[C---:B--2---:R-:W-:Y:S01]  /*0900*/  @P1 LEA R2, P2, R6.reuse, UR6, 0x2 ;  /* 0x0000000606021c11 */ /* 0x044fe2000f8410ff */
[----:B------:R-:W-:Y:S01]  /*0910*/  @P1 IMAD.WIDE R4, R3, 0x4, R4 ;  /* 0x0000000403041825 */ /* 0x000fe200078e0204 */
[----:B------:R-:W-:Y:S01]  /*0920*/  @!P0 IADD3 R17, PT, PT, R13, UR4, RZ ;  /* 0x000000040d118c10 */ /* 0x000fe2000fffe0ff */
[----:B0-----:R-:W2:Y:S01]  /*0930*/  @P1 LDG.E R11, desc[UR18][R10.64] ;  /* 0x000000120a0b1981 */ /* 0x001ea2000c1e1900 */
[----:B------:R-:W-:Y:S01]  /*0940*/  @P1 LEA.HI.X R3, R6, UR7, R7, 0x2, P2 ;  /* 0x0000000706031c11 */ /* 0x000fe200090f1407 */
[----:B------:R-:W-:Y:S01]  /*0950*/  @!P0 IMAD R19, R19, UR20, R0 ;  /* 0x0000001413138c24 */ /* 0x000fe2000f8e0200 */
[----:B---3--:R-:W-:Y:S01]  /*0960*/  MOV R6, UR12 ;  /* 0x0000000c00067c02 */ /* 0x008fe20008000f00 */
[----:B------:R-:W-:Y:S01]  /*0970*/  @P1 IMAD.WIDE R14, R15, 0x4, R4 ;  /* 0x000000040f0e1825 */ /* 0x000fe200078e0204 */
[----:B------:R-:W-:Y:S01]  /*0980*/  MOV R7, UR13 ;  /* 0x0000000d00077c02 */ /* 0x000fe20008000f00 */
[----:B------:R-:W2:Y:S01]  /*0990*/  @P1 LDG.E R4, desc[UR18][R4.64] ;  /* 0x0000001204041981 */ /* 0x000ea2000c1e1900 */
[----:B------:R-:W-:-:S02]  /*09a0*/  MOV R8, UR14 ;  /* 0x0000000e00087c02 */ /* 0x000fc40008000f00 */
[----:B------:R-:W-:Y:S01]  /*09b0*/  MOV R9, UR15 ;  /* 0x0000000f00097c02 */ /* 0x000fe20008000f00 */
[----:B------:R-:W-:Y:S01]  /*09c0*/  @!P0 IMAD.WIDE.U32 R6, R17, 0x4, R6 ;  /* 0x0000000411068825 */ /* 0x000fe200078e0006 */
[----:B------:R-:W3:Y:S03]  /*09d0*/  @P1 LDG.E R14, desc[UR18][R14.64] ;  /* 0x000000120e0e1981 */ /* 0x000ee6000c1e1900 */
[----:B------:R-:W-:Y:S01]  /*09e0*/  @!P0 IMAD.WIDE R8, R19, 0x4, R8 ;  /* 0x0000000413088825 */ /* 0x000fe200078e0208 */
[----:B------:R-:W3:Y:S04]  /*09f0*/  @P1 LDG.E R2, desc[UR18][R2.64+0x4] ;  /* 0x0000041202021981 */ /* 0x000ee8000c1e1900 */
[----:B------:R-:W4:Y:S04]  /*0a00*/  @!P0 LDG.E R7, desc[UR18][R6.64] ;  /* 0x0000001206078981 */ /* 0x000f28000c1e1900 */
[----:B------:R-:W4:Y:S01]  /*0a10*/  @!P0 LDG.E R8, desc[UR18][R8.64] ;  /* 0x0000001208088981 */ /* 0x000f22000c1e1900 */
[----:B--2---:R-:W-:-:S04]  /*0a20*/  @P1 FFMA R11, R11, R4, R12 ;  /* 0x000000040b0b1223 */ /* 0x004fc8000000000c */
[----:B---3--:R-:W-:-:S04]  /*0a30*/  @P1 FFMA R12, R2, R14, R11 ;  /* 0x0000000e020c1223 */ /* 0x008fc8000000000b */
[----:B----4-:R-:W-:-:S07]  /*0a40*/  @!P0 FFMA R12, R7, R8, R12 ;  /* 0x00000008070c8223 */ /* 0x010fce000000000c */
.L_x_2:
[----:B------:R-:W1:Y:S01]  /*0a50*/  LDC.64 R2, c[0x0][0x390] ;  /* 0x0000e400ff027b82 */ /* 0x000e620000000a00 */
[----:B------:R-:W-:-:S05]  /*0a60*/  IADD3 R13, PT, PT, R0, R13, RZ ;  /* 0x0000000d000d7210 */ /* 0x000fca0007ffe0ff */
[----:B-1----:R-:W-:-:S05]  /*0a70*/  IMAD.WIDE R2, R13, 0x4, R2 ;  /* 0x000000040d027825 */ /* 0x002fca00078e0202 */
[----:B0-----:R-:W-:Y:S01]  /*0a80*/  STG.E desc[UR18][R2.64], R12 ;  /* 0x0000000c02007986 */ /* 0x001fe2000c101912 */
[----:B------:R-:W-:Y:S05]  /*0a90*/  EXIT ;  /* 0x000000000000794d */ /* 0x000fea0003800000 */
.L_x_4:
[----:B------:R-:W-:-:S00]  /*0aa0*/  BRA `(.L_x_4) ;  /* 0xfffffffc00fc7947 */ /* 0x000fc0000383ffff */
[----:B------:R-:W-:-:S00]  /*0ab0*/  NOP ;  /* 0x0000000000007918 */ /* 0x000fc00000000000 */
        /* <DEDUP_REMOVED lines=12> */
.L_x_5:


//--------------------- .nv.shared.reserved.0     --------------------------
	.section	.nv.shared.reserved.0,"aw",@nobits
	.weak		__nv_reservedSMEM_offset_0_alias
	.size		__nv_reservedSMEM_offset_0_alias, 0, 64
	.other		__nv_reservedSMEM_offset_0_alias,@"STO_CUDA_RESERVED_SHARED STV_DEFAULT"
__nv_reservedSMEM_offset_0_alias:
	.zero		0
	.zero		64


//--------------------- .nv.constant0._Z20matrixMultiplyKernelPKfS0_Pfi --------------------------
	.section	.nv.constant0._Z20matrixMultiplyKernelPKfS0_Pfi,"a",@progbits
	.sectionflags	@""
	.align	4
.nv.constant0._Z20matrixMultiplyKernelPKfS0_Pfi:
	.zero		924


//--------------------- SYMBOLS --------------------------

	.type		.nv.reservedSmem.offset0,@object
	.size		.nv.reservedSmem.offset0,0x4
